//
// Generated by NVIDIA NVVM Compiler
//
// Compiler Build ID: CL-36424714
// Cuda compilation tools, release 13.0, V13.0.88
// Based on NVVM 20.0.0
//

.version 9.0
.target sm_100
.address_size 64

	// .globl	_Z6kernelPfl

.visible .entry _Z6kernelPfl(
	.param .u64 .ptr .align 1 _Z6kernelPfl_param_0,
	.param .u64 _Z6kernelPfl_param_1
)
{
	.reg .pred 	%p<6>;
	.reg .b32 	%r<5>;
	.reg .b32 	%f<20>;
	.reg .b64 	%rd<14>;

	ld.param.u64 	%rd7, [_Z6kernelPfl_param_0];
	ld.param.u64 	%rd8, [_Z6kernelPfl_param_1];
	setp.lt.s64 	%p1, %rd8, 1;
	mov.f32 	%f19, 0f00000000;
	@%p1 bra 	$L__BB0_6;
	and.b64  	%rd13, %rd8, 3;
	setp.lt.u64 	%p2, %rd8, 4;
	mov.f32 	%f19, 0f00000000;
	@%p2 bra 	$L__BB0_4;
	and.b64  	%rd12, %rd8, 9223372036854775804;
	mov.f32 	%f19, 0f00000000;
$L__BB0_3:
	add.f32 	%f12, %f19, 0f3F9DF3B6;
	add.f32 	%f13, %f12, 0f3F9DF3B6;
	add.f32 	%f14, %f13, 0f3F9DF3B6;
	add.f32 	%f19, %f14, 0f3F9DF3B6;
	add.s64 	%rd12, %rd12, -4;
	setp.ne.s64 	%p3, %rd12, 0;
	@%p3 bra 	$L__BB0_3;
$L__BB0_4:
	setp.eq.s64 	%p4, %rd13, 0;
	@%p4 bra 	$L__BB0_6;
$L__BB0_5:
	.pragma "nounroll";
	add.f32 	%f19, %f19, 0f3F9DF3B6;
	add.s64 	%rd13, %rd13, -1;
	setp.ne.s64 	%p5, %rd13, 0;
	@%p5 bra 	$L__BB0_5;
$L__BB0_6:
	cvta.to.global.u64 	%rd9, %rd7;
	mov.u32 	%r1, %tid.x;
	mov.u32 	%r2, %ntid.x;
	mov.u32 	%r3, %ctaid.x;
	mad.lo.s32 	%r4, %r3, %r2, %r1;
	mul.wide.s32 	%rd10, %r4, 4;
	add.s64 	%rd11, %rd9, %rd10;
	st.global.f32 	[%rd11], %f19;
	ret;

}


// ===== COMPILED SASS (sm_100) =====

	.target	sm_100

	.elftype	@"ET_EXEC"


//--------------------- .note.nv.tkinfo           --------------------------
	.section	.note.nv.tkinfo,"",@"SHT_NOTE"
	.sectionflags	@"SHF_NOTE_NV_TKINFO"
	.tkinfo
        /*0018*/ 	.word	0x00000002
        /*0030*/ 	.string	""
        /*0030*/ 	.string	"ptxas"
        /*0030*/ 	.string	"Cuda compilation tools, release 13.0, V13.0.88"
        /*0030*/ 	.string	"Build cuda_13.0.r13.0/compiler.36424714_0"
        /*0030*/ 	.string	"-arch sm_100 -m 64 "



//--------------------- .note.nv.cuinfo           --------------------------
	.section	.note.nv.cuinfo,"",@"SHT_NOTE"
	.sectionflags	@"SHF_NOTE_NV_CUINFO"
        /*0018*/ 	.short	0x0002
        /*001a*/ 	.short	0x0064
        /*001c*/ 	.short	0x0082
	.zero		2


//--------------------- .nv.info                  --------------------------
	.section	.nv.info,"",@"SHT_CUDA_INFO"
	.align	4


	//----- nvinfo : EIATTR_REGCOUNT
	.align		4
        /*0000*/ 	.byte	0x04, 0x2f
        /*0002*/ 	.short	(.L_1 - .L_0)
	.align		4
.L_0:
        /*0004*/ 	.word	index@(_Z6kernelPfl)
        /*0008*/ 	.word	0x0000000a


	//----- nvinfo : EIATTR_FRAME_SIZE
	.align		4
.L_1:
        /*000c*/ 	.byte	0x04, 0x11
        /*000e*/ 	.short	(.L_3 - .L_2)
	.align		4
.L_2:
        /*0010*/ 	.word	index@(_Z6kernelPfl)
        /*0014*/ 	.word	0x00000000


	//----- nvinfo : EIATTR_MIN_STACK_SIZE
	.align		4
.L_3:
        /*0018*/ 	.byte	0x04, 0x12
        /*001a*/ 	.short	(.L_5 - .L_4)
	.align		4
.L_4:
        /*001c*/ 	.word	index@(_Z6kernelPfl)
        /*0020*/ 	.word	0x00000000
.L_5:


//--------------------- .nv.compat                --------------------------
	.section	.nv.compat,"",@"SHT_CUDA_COMPAT_INFO"
	.align	4
        /*0000*/ 	.byte	0x02, 0x09, 0x00, 0x00, 0x02, 0x02, 0x01, 0x00, 0x02, 0x05, 0x05, 0x00, 0x03, 0x07, 0x01, 0x01
        /*0010*/ 	.byte	0x02, 0x03, 0x00, 0x00, 0x02, 0x06, 0x01, 0x00, 0x04, 0x0b, 0x08, 0x00, 0x09, 0x00, 0x00, 0x00
        /*0020*/ 	.byte	0x00, 0x00, 0x00, 0x00


//--------------------- .nv.info._Z6kernelPfl     --------------------------
	.section	.nv.info._Z6kernelPfl,"",@"SHT_CUDA_INFO"
	.sectionflags	@""
	.align	4


	//----- nvinfo : EIATTR_CUDA_API_VERSION
	.align		4
        /*0000*/ 	.byte	0x04, 0x37
        /*0002*/ 	.short	(.L_7 - .L_6)
.L_6:
        /*0004*/ 	.word	0x00000082


	//----- nvinfo : EIATTR_KPARAM_INFO
	.align		4
.L_7:
        /*0008*/ 	.byte	0x04, 0x17
        /*000a*/ 	.short	(.L_9 - .L_8)
.L_8:
        /*000c*/ 	.word	0x00000000
        /*0010*/ 	.short	0x0001
        /*0012*/ 	.short	0x0008
        /*0014*/ 	.byte	0x00, 0xf0, 0x21, 0x00


	//----- nvinfo : EIATTR_KPARAM_INFO
	.align		4
.L_9:
        /*0018*/ 	.byte	0x04, 0x17
        /*001a*/ 	.short	(.L_11 - .L_10)
.L_10:
        /*001c*/ 	.word	0x00000000
        /*0020*/ 	.short	0x0000
        /*0022*/ 	.short	0x0000
        /*0024*/ 	.byte	0x00, 0xf5, 0x21, 0x00


	//----- nvinfo : EIATTR_SPARSE_MMA_MASK
	.align		4
.L_11:
        /*0028*/ 	.byte	0x03, 0x50
        /*002a*/ 	.short	0x0000


	//----- nvinfo : EIATTR_MAXREG_COUNT
	.align		4
        /*002c*/ 	.byte	0x03, 0x1b
        /*002e*/ 	.short	0x00ff


	//----- nvinfo : EIATTR_MERCURY_ISA_VERSION
	.align		4
        /*0030*/ 	.byte	0x03, 0x5f
        /*0032*/ 	.short	0x0101


	//----- nvinfo : EIATTR_VRC_CTA_INIT_COUNT
	.align		4
        /*0034*/ 	.byte	0x02, 0x4a
	.zero		1
	.zero		1


	//----- nvinfo : EIATTR_EXIT_INSTR_OFFSETS
	.align		4
        /*0038*/ 	.byte	0x04, 0x1c
        /*003a*/ 	.short	(.L_13 - .L_12)


	//   ....[0]....
.L_12:
        /*003c*/ 	.word	0x00000570


	//----- nvinfo : EIATTR_CBANK_PARAM_SIZE
	.align		4
.L_13:
        /*0040*/ 	.byte	0x03, 0x19
        /*0042*/ 	.short	0x0010


	//----- nvinfo : EIATTR_PARAM_CBANK
	.align		4
        /*0044*/ 	.byte	0x04, 0x0a
        /*0046*/ 	.short	(.L_15 - .L_14)
	.align		4
.L_14:
        /*0048*/ 	.word	index@(.nv.constant0._Z6kernelPfl)
        /*004c*/ 	.short	0x0380
        /*004e*/ 	.short	0x0010


	//----- nvinfo : EIATTR_SW_WAR
	.align		4
.L_15:
        /*0050*/ 	.byte	0x04, 0x36
        /*0052*/ 	.short	(.L_17 - .L_16)
.L_16:
        /*0054*/ 	.word	0x00000008
.L_17:


//--------------------- .nv.callgraph             --------------------------
	.section	.nv.callgraph,"",@"SHT_CUDA_CALLGRAPH"
	.align	4
	.sectionentsize	8
	.align		4
        /*0000*/ 	.word	0x00000000
	.align		4
        /*0004*/ 	.word	0xffffffff
	.align		4
        /*0008*/ 	.word	0x00000000
	.align		4
        /*000c*/ 	.word	0xfffffffe
	.align		4
        /*0010*/ 	.word	0x00000000
	.align		4
        /*0014*/ 	.word	0xfffffffd
	.align		4
        /*0018*/ 	.word	0x00000000
	.align		4
        /*001c*/ 	.word	0xfffffffc


//--------------------- .text._Z6kernelPfl        --------------------------
	.section	.text._Z6kernelPfl,"ax",@progbits
	.align	128
        .global         _Z6kernelPfl
        .type           _Z6kernelPfl,@function
        .size           _Z6kernelPfl,(.L_x_8 - _Z6kernelPfl)
        .other          _Z6kernelPfl,@"STO_CUDA_ENTRY STV_DEFAULT"
_Z6kernelPfl:
.text._Z6kernelPfl:
[----:B------:R-:W-:Y:S01]  /*0000*/  LDC R1, c[0x0][0x37c] ;  /* 0x0000df00ff017b82 */ /* 0x000fe20000000800 */
[----:B------:R-:W0:Y:S01]  /*0010*/  LDCU.64 UR6, c[0x0][0x388] ;  /* 0x00007100ff0677ac */ /* 0x000e220008000a00 */
[----:B------:R-:W-:Y:S01]  /*0020*/  HFMA2 R5, -RZ, RZ, 0, 0 ;  /* 0x00000000ff057431 */ /* 0x000fe200000001ff */
[----:B------:R-:W1:Y:S01]  /*0030*/  LDCU.64 UR8, c[0x0][0x358] ;  /* 0x00006b00ff0877ac */ /* 0x000e620008000a00 */
[----:B0-----:R-:W-:-:S04]  /*0040*/  UISETP.GE.U32.AND UP0, UPT, UR6, 0x1, UPT ;  /* 0x000000010600788c */ /* 0x001fc8000bf06070 */
[----:B------:R-:W-:-:S09]  /*0050*/  UISETP.GE.AND.EX UP0, UPT, UR7, URZ, UPT, UP0 ;  /* 0x000000ff0700728c */ /* 0x000fd2000bf06300 */
[----:B-1----:R-:W-:Y:S05]  /*0060*/  BRA.U !UP0, `(.L_x_0) ;  /* 0x0000000508247547 */ /* 0x002fea000b800000 */
[----:B------:R-:W-:Y:S01]  /*0070*/  UISETP.GE.U32.AND UP0, UPT, UR6, 0x4, UPT ;  /* 0x000000040600788c */ /* 0x000fe2000bf06070 */
[----:B------:R-:W-:Y:S01]  /*0080*/  MOV R5, RZ ;  /* 0x000000ff00057202 */ /* 0x000fe20000000f00 */
[----:B------:R-:W-:Y:S02]  /*0090*/  ULOP3.LUT UR10, UR6, 0x3, URZ, 0xc0, !UPT ;  /* 0x00000003060a7892 */ /* 0x000fe4000f8ec0ff */
[----:B------:R-:W-:Y:S01]  /*00a0*/  UISETP.GE.U32.AND.EX UP0, UPT, UR7, URZ, UPT, UP0 ;  /* 0x000000ff0700728c */ /* 0x000fe2000bf06100 */
[----:B------:R-:W-:-:S08]  /*00b0*/  UMOV UR4, URZ ;  /* 0x000000ff00047c82 */ /* 0x000fd00008000000 */
[----:B------:R-:W-:Y:S05]  /*00c0*/  BRA.U !UP0, `(.L_x_1) ;  /* 0x0000000108e87547 */ /* 0x000fea000b800000 */
[----:B------:R-:W-:Y:S01]  /*00d0*/  ULOP3.LUT UR5, UR6, 0xfffffffc, URZ, 0xc0, !UPT ;  /* 0xfffffffc06057892 */ /* 0x000fe2000f8ec0ff */
[----:B------:R-:W-:Y:S01]  /*00e0*/  MOV R5, RZ ;  /* 0x000000ff00057202 */ /* 0x000fe20000000f00 */
[----:B------:R-:W-:Y:S02]  /*00f0*/  ULOP3.LUT UR6, UR7, 0x7fffffff, URZ, 0xc0, !UPT ;  /* 0x7fffffff07067892 */ /* 0x000fe4000f8ec0ff */
[----:B------:R-:W-:-:S04]  /*0100*/  UISETP.GT.U32.AND UP0, UPT, UR5, URZ, UPT ;  /* 0x000000ff0500728c */ /* 0x000fc8000bf04070 */
[----:B------:R-:W-:-:S09]  /*0110*/  UISETP.GT.AND.EX UP0, UPT, UR6, URZ, UPT, UP0 ;  /* 0x000000ff0600728c */ /* 0x000fd2000bf04300 */
[----:B------:R-:W-:Y:S05]  /*0120*/  BRA.U !UP0, `(.L_x_2) ;  /* 0x0000000108ac7547 */ /* 0x000fea000b800000 */
[----:B------:R-:W-:Y:S02]  /*0130*/  UISETP.GT.U32.AND UP1, UPT, UR5, 0xc, UPT ;  /* 0x0000000c0500788c */ /* 0x000fe4000bf24070 */
[----:B------:R-:W-:Y:S02]  /*0140*/  UPLOP3.LUT UP0, UPT, UPT, UPT, UPT, 0x80, 0x8 ;  /* 0x000000000008789c */ /* 0x000fe40003f0f070 */
[----:B------:R-:W-:-:S09]  /*0150*/  UISETP.GT.AND.EX UP1, UPT, UR6, URZ, UPT, UP1 ;  /* 0x000000ff0600728c */ /* 0x000fd2000bf24310 */
[----:B------:R-:W-:Y:S05]  /*0160*/  BRA.U !UP1, `(.L_x_3) ;  /* 0x0000000109587547 */ /* 0x000fea000b800000 */
[----:B------:R-:W-:-:S11]  /*0170*/  UPLOP3.LUT UP0, UPT, UPT, UPT, UPT, 0x40, 0x4 ;  /* 0x000000000004789c */ /* 0x000fd60003f0e870 */
.L_x_4:
[----:B------:R-:W-:Y:S01]  /*0180*/  FADD R5, R5, 1.2339999675750732422 ;  /* 0x3f9df3b605057421 */ /* 0x000fe20000000000 */
[----:B------:R-:W-:-:S03]  /*0190*/  UIADD3 UR5, UP1, UPT, UR5, -0x10, URZ ;  /* 0xfffffff005057890 */ /* 0x000fc6000ff3e0ff */
[----:B------:R-:W-:Y:S01]  /*01a0*/  FADD R5, R5, 1.2339999675750732422 ;  /* 0x3f9df3b605057421 */ /* 0x000fe20000000000 */
[----:B------:R-:W-:Y:S02]  /*01b0*/  UIADD3.X UR6, UPT, UPT, UR6, -0x1, URZ, UP1, !UPT ;  /* 0xffffffff06067890 */ /* 0x000fe40008ffe4ff */
[----:B------:R-:W-:Y:S01]  /*01c0*/  UISETP.GT.U32.AND UP1, UPT, UR5, 0xc, UPT ;  /* 0x0000000c0500788c */ /* 0x000fe2000bf24070 */
[----:B------:R-:W-:-:S03]  /*01d0*/  FADD R5, R5, 1.2339999675750732422 ;  /* 0x3f9df3b605057421 */ /* 0x000fc60000000000 */
[----:B------:R-:W-:Y:S01]  /*01e0*/  UISETP.GT.AND.EX UP1, UPT, UR6, URZ, UPT, UP1 ;  /* 0x000000ff0600728c */ /* 0x000fe2000bf24310 */
[----:B------:R-:W-:-:S04]  /*01f0*/  FADD R5, R5, 1.2339999675750732422 ;  /* 0x3f9df3b605057421 */ /* 0x000fc80000000000 */
        /* <DEDUP_REMOVED lines=11> */
[----:B------:R-:W-:Y:S01]  /*02b0*/  FADD R5, R5, 1.2339999675750732422 ;  /* 0x3f9df3b605057421 */ /* 0x000fe20000000000 */
[----:B------:R-:W-:Y:S06]  /*02c0*/  BRA.U UP1, `(.L_x_4) ;  /* 0xfffffffd01ac7547 */ /* 0x000fec000b83ffff */
.L_x_3:
[----:B------:R-:W-:-:S04]  /*02d0*/  UISETP.GT.U32.AND UP1, UPT, UR5, 0x4, UPT ;  /* 0x000000040500788c */ /* 0x000fc8000bf24070 */
[----:B------:R-:W-:-:S09]  /*02e0*/  UISETP.GT.AND.EX UP1, UPT, UR6, URZ, UPT, UP1 ;  /* 0x000000ff0600728c */ /* 0x000fd2000bf24310 */
[----:B------:R-:W-:Y:S05]  /*02f0*/  BRA.U !UP1, `(.L_x_5) ;  /* 0x00000001092c7547 */ /* 0x000fea000b800000 */
[----:B------:R-:W-:Y:S01]  /*0300*/  FADD R5, R5, 1.2339999675750732422 ;  /* 0x3f9df3b605057421 */ /* 0x000fe20000000000 */
[----:B------:R-:W-:Y:S02]  /*0310*/  UIADD3 UR5, UP1, UPT, UR5, -0x8, URZ ;  /* 0xfffffff805057890 */ /* 0x000fe4000ff3e0ff */
[----:B------:R-:W-:Y:S01]  /*0320*/  UPLOP3.LUT UP0, UPT, UPT, UPT, UPT, 0x40, 0x4 ;  /* 0x000000000004789c */ /* 0x000fe20003f0e870 */
[----:B------:R-:W-:Y:S01]  /*0330*/  FADD R5, R5, 1.2339999675750732422 ;  /* 0x3f9df3b605057421 */ /* 0x000fe20000000000 */
[----:B------:R-:W-:-:S03]  /*0340*/  UIADD3.X UR6, UPT, UPT, UR6, -0x1, URZ, UP1, !UPT ;  /* 0xffffffff06067890 */ /* 0x000fc60008ffe4ff */
[----:B------:R-:W-:-:S04]  /*0350*/  FADD R5, R5, 1.2339999675750732422 ;  /* 0x3f9df3b605057421 */ /* 0x000fc80000000000 */
[----:B------:R-:W-:-:S04]  /*0360*/  FADD R5, R5, 1.2339999675750732422 ;  /* 0x3f9df3b605057421 */ /* 0x000fc80000000000 */
[----:B------:R-:W-:-:S04]  /*0370*/  FADD R5, R5, 1.2339999675750732422 ;  /* 0x3f9df3b605057421 */ /* 0x000fc80000000000 */
[----:B------:R-:W-:-:S04]  /*0380*/  FADD R5, R5, 1.2339999675750732422 ;  /* 0x3f9df3b605057421 */ /* 0x000fc80000000000 */
[----:B------:R-:W-:-:S04]  /*0390*/  FADD R5, R5, 1.2339999675750732422 ;  /* 0x3f9df3b605057421 */ /* 0x000fc80000000000 */
[----:B------:R-:W-:-:S07]  /*03a0*/  FADD R5, R5, 1.2339999675750732422 ;  /* 0x3f9df3b605057421 */ /* 0x000fce0000000000 */
.L_x_5:
[----:B------:R-:W-:-:S04]  /*03b0*/  UISETP.NE.U32.AND UP1, UPT, UR5, URZ, UPT ;  /* 0x000000ff0500728c */ /* 0x000fc8000bf25070 */
[----:B------:R-:W-:-:S09]  /*03c0*/  UISETP.NE.OR.EX UP0, UPT, UR6, URZ, UP0, UP1 ;  /* 0x000000ff0600728c */ /* 0x000fd20008705710 */
[----:B------:R-:W-:Y:S05]  /*03d0*/  BRA.U !UP0, `(.L_x_1) ;  /* 0x0000000108247547 */ /* 0x000fea000b800000 */
.L_x_2:
[----:B------:R-:W-:Y:S01]  /*03e0*/  UIADD3 UR5, UP0, UPT, UR5, -0x4, URZ ;  /* 0xfffffffc05057890 */ /* 0x000fe2000ff1e0ff */
[----:B------:R-:W-:-:S03]  /*03f0*/  FADD R5, R5, 1.2339999675750732422 ;  /* 0x3f9df3b605057421 */ /* 0x000fc60000000000 */
[----:B------:R-:W-:Y:S01]  /*0400*/  UIADD3.X UR6, UPT, UPT, UR6, -0x1, URZ, UP0, !UPT ;  /* 0xffffffff06067890 */ /* 0x000fe200087fe4ff */
[----:B------:R-:W-:Y:S01]  /*0410*/  FADD R5, R5, 1.2339999675750732422 ;  /* 0x3f9df3b605057421 */ /* 0x000fe20000000000 */
[----:B------:R-:W-:-:S03]  /*0420*/  UISETP.NE.U32.AND UP0, UPT, UR5, URZ, UPT ;  /* 0x000000ff0500728c */ /* 0x000fc6000bf05070 */
[----:B------:R-:W-:Y:S01]  /*0430*/  FADD R5, R5, 1.2339999675750732422 ;  /* 0x3f9df3b605057421 */ /* 0x000fe20000000000 */
[----:B------:R-:W-:-:S03]  /*0440*/  UISETP.NE.AND.EX UP0, UPT, UR6, URZ, UPT, UP0 ;  /* 0x000000ff0600728c */ /* 0x000fc6000bf05300 */
[----:B------:R-:W-:-:S06]  /*0450*/  FADD R5, R5, 1.2339999675750732422 ;  /* 0x3f9df3b605057421 */ /* 0x000fcc0000000000 */
[----:B------:R-:W-:Y:S05]  /*0460*/  BRA.U UP0, `(.L_x_2) ;  /* 0xfffffffd00dc7547 */ /* 0x000fea000b83ffff */
.L_x_1:
[----:B------:R-:W-:-:S04]  /*0470*/  UISETP.NE.U32.AND UP0, UPT, UR10, URZ, UPT ;  /* 0x000000ff0a00728c */ /* 0x000fc8000bf05070 */
[----:B------:R-:W-:-:S09]  /*0480*/  UISETP.NE.AND.EX UP0, UPT, UR4, URZ, UPT, UP0 ;  /* 0x000000ff0400728c */ /* 0x000fd2000bf05300 */
[----:B------:R-:W-:Y:S05]  /*0490*/  BRA.U !UP0, `(.L_x_0) ;  /* 0x0000000108187547 */ /* 0x000fea000b800000 */
.L_x_6:
[----:B------:R-:W-:Y:S01]  /*04a0*/  UIADD3 UR10, UP0, UPT, UR10, -0x1, URZ ;  /* 0xffffffff0a0a7890 */ /* 0x000fe2000ff1e0ff */
[----:B------:R-:W-:-:S03]  /*04b0*/  FADD R5, R5, 1.2339999675750732422 ;  /* 0x3f9df3b605057421 */ /* 0x000fc60000000000 */
[----:B------:R-:W-:Y:S02]  /*04c0*/  UIADD3.X UR4, UPT, UPT, UR4, -0x1, URZ, UP0, !UPT ;  /* 0xffffffff04047890 */ /* 0x000fe400087fe4ff */
[----:B------:R-:W-:-:S04]  /*04d0*/  UISETP.NE.U32.AND UP0, UPT, UR10, URZ, UPT ;  /* 0x000000ff0a00728c */ /* 0x000fc8000bf05070 */
[----:B------:R-:W-:-:S09]  /*04e0*/  UISETP.NE.AND.EX UP0, UPT, UR4, URZ, UPT, UP0 ;  /* 0x000000ff0400728c */ /* 0x000fd2000bf05300 */
[----:B------:R-:W-:Y:S05]  /*04f0*/  BRA.U UP0, `(.L_x_6) ;  /* 0xfffffffd00e87547 */ /* 0x000fea000b83ffff */
.L_x_0:
[----:B------:R-:W0:Y:S01]  /*0500*/  S2R R7, SR_TID.X ;  /* 0x0000000000077919 */ /* 0x000e220000002100 */
[----:B------:R-:W1:Y:S01]  /*0510*/  LDC.64 R2, c[0x0][0x380] ;  /* 0x0000e000ff027b82 */ /* 0x000e620000000a00 */
[----:B------:R-:W0:Y:S01]  /*0520*/  LDCU UR4, c[0x0][0x360] ;  /* 0x00006c00ff0477ac */ /* 0x000e220008000800 */
[----:B------:R-:W0:Y:S02]  /*0530*/  S2R R0, SR_CTAID.X ;  /* 0x0000000000007919 */ /* 0x000e240000002500 */
[----:B0-----:R-:W-:-:S04]  /*0540*/  IMAD R7, R0, UR4, R7 ;  /* 0x0000000400077c24 */ /* 0x001fc8000f8e0207 */
[----:B-1----:R-:W-:-:S05]  /*0550*/  IMAD.WIDE R2, R7, 0x4, R2 ;  /* 0x0000000407027825 */ /* 0x002fca00078e0202 */
[----:B------:R-:W-:Y:S01]  /*0560*/  STG.E desc[UR8][R2.64], R5 ;  /* 0x0000000502007986 */ /* 0x000fe2000c101908 */
[----:B------:R-:W-:Y:S05]  /*0570*/  EXIT ;  /* 0x000000000000794d */ /* 0x000fea0003800000 */
.L_x_7:
[----:B------:R-:W-:-:S00]  /*0580*/  BRA `(.L_x_7) ;  /* 0xfffffffc00fc7947 */ /* 0x000fc0000383ffff */
[----:B------:R-:W-:-:S00]  /*0590*/  NOP ;  /* 0x0000000000007918 */ /* 0x000fc00000000000 */
        /* <DEDUP_REMOVED lines=14> */
.L_x_8:


//--------------------- .nv.shared.reserved.0     --------------------------
	.section	.nv.shared.reserved.0,"aw",@nobits
	.weak		__nv_reservedSMEM_offset_0_alias
	.size		__nv_reservedSMEM_offset_0_alias, 0, 64
	.other		__nv_reservedSMEM_offset_0_alias,@"STO_CUDA_RESERVED_SHARED STV_DEFAULT"
__nv_reservedSMEM_offset_0_alias:
	.zero		0
	.zero		64


//--------------------- .nv.constant0._Z6kernelPfl --------------------------
	.section	.nv.constant0._Z6kernelPfl,"a",@progbits
	.sectionflags	@""
	.align	4
.nv.constant0._Z6kernelPfl:
	.zero		912


//--------------------- SYMBOLS --------------------------

	.type		.nv.reservedSmem.offset0,@object
	.size		.nv.reservedSmem.offset0,0x4
